	.headerflags	@"EF_CUDA_TEXMODE_UNIFIED EF_CUDA_64BIT_ADDRESS EF_CUDA_ACCELERATORS EF_CUDA_SM90 EF_CUDA_VIRTUAL_SM(EF_CUDA_SM90)"
	.elftype	@"ET_EXEC"


//--------------------- .nv.info                  --------------------------
	.section	.nv.info,"",@"SHT_CUDA_INFO"
	.align	4


	//----- nvinfo : EIATTR_REGCOUNT
	.align		4
        /*0000*/ 	.byte	0x04, 0x2f
        /*0002*/ 	.short	(.L_2 - .L_1)
	.align		4
.L_1:
        /*0004*/ 	.word	index@(triton_poi_fused_tanh_34)
        /*0008*/ 	.word	0x0000000a


	//----- nvinfo : EIATTR_MIN_STACK_SIZE
	.align		4
.L_2:
        /*000c*/ 	.byte	0x04, 0x12
        /*000e*/ 	.short	(.L_4 - .L_3)
	.align		4
.L_3:
        /*0010*/ 	.word	index@(triton_poi_fused_tanh_34)
        /*0014*/ 	.word	0x00000000


	//----- nvinfo : EIATTR_FRAME_SIZE
	.align		4
.L_4:
        /*0018*/ 	.byte	0x04, 0x11
        /*001a*/ 	.short	(.L_6 - .L_5)
	.align		4
.L_5:
        /*001c*/ 	.word	index@(triton_poi_fused_tanh_34)
        /*0020*/ 	.word	0x00000000


	//----- nvinfo : EIATTR_MIN_STACK_SIZE
	.align		4
.L_6:
        /*0024*/ 	.byte	0x04, 0x12
        /*0026*/ 	.short	(.L_8 - .L_7)
	.align		4
.L_7:
        /*0028*/ 	.word	index@(triton_poi_fused_tanh_34)
        /*002c*/ 	.word	0x00000000
.L_8:


//--------------------- .nv.info.triton_poi_fused_tanh_34 --------------------------
	.section	.nv.info.triton_poi_fused_tanh_34,"",@"SHT_CUDA_INFO"
	.sectionflags	@""
	.align	4


	//----- nvinfo : EIATTR_CUDA_API_VERSION
	.align		4
        /*0000*/ 	.byte	0x04, 0x37
        /*0002*/ 	.short	(.L_10 - .L_9)
.L_9:
        /*0004*/ 	.word	0x0000007c


	//----- nvinfo : EIATTR_KPARAM_INFO
	.align		4
.L_10:
        /*0008*/ 	.byte	0x04, 0x17
        /*000a*/ 	.short	(.L_12 - .L_11)
.L_11:
        /*000c*/ 	.word	0x00000000
        /*0010*/ 	.short	0x0002
        /*0012*/ 	.short	0x0010
        /*0014*/ 	.byte	0x00, 0xf0, 0x11, 0x00


	//----- nvinfo : EIATTR_KPARAM_INFO
	.align		4
.L_12:
        /*0018*/ 	.byte	0x04, 0x17
        /*001a*/ 	.short	(.L_14 - .L_13)
.L_13:
        /*001c*/ 	.word	0x00000000
        /*0020*/ 	.short	0x0001
        /*0022*/ 	.short	0x0008
        /*0024*/ 	.byte	0x00, 0xf4, 0x21, 0x00


	//----- nvinfo : EIATTR_KPARAM_INFO
	.align		4
.L_14:
        /*0028*/ 	.byte	0x04, 0x17
        /*002a*/ 	.short	(.L_16 - .L_15)
.L_15:
        /*002c*/ 	.word	0x00000000
        /*0030*/ 	.short	0x0000
        /*0032*/ 	.short	0x0000
        /*0034*/ 	.byte	0x00, 0xf4, 0x21, 0x00


	//----- nvinfo : EIATTR_SPARSE_MMA_MASK
	.align		4
.L_16:
        /*0038*/ 	.byte	0x03, 0x50
        /*003a*/ 	.short	0x0000


	//----- nvinfo : EIATTR_MAXREG_COUNT
	.align		4
        /*003c*/ 	.byte	0x03, 0x1b
        /*003e*/ 	.short	0x00ff


	//----- nvinfo : EIATTR_EXIT_INSTR_OFFSETS
	.align		4
        /*0040*/ 	.byte	0x04, 0x1c
        /*0042*/ 	.short	(.L_18 - .L_17)


	//   ....[0]....
.L_17:
        /*0044*/ 	.word	0x00000240


	//   ....[1]....
        /*0048*/ 	.word	0x00000260


	//----- nvinfo : EIATTR_REQNTID
	.align		4
.L_18:
        /*004c*/ 	.byte	0x04, 0x10
        /*004e*/ 	.short	(.L_20 - .L_19)
.L_19:
        /*0050*/ 	.word	0x00000080
        /*0054*/ 	.word	0x00000001
        /*0058*/ 	.word	0x00000001


	//----- nvinfo : EIATTR_CRS_STACK_SIZE
	.align		4
.L_20:
        /*005c*/ 	.byte	0x04, 0x1e
        /*005e*/ 	.short	(.L_22 - .L_21)
.L_21:
        /*0060*/ 	.word	0x00000000


	//----- nvinfo : EIATTR_CBANK_PARAM_SIZE
	.align		4
.L_22:
        /*0064*/ 	.byte	0x03, 0x19
        /*0066*/ 	.short	0x0014


	//----- nvinfo : EIATTR_PARAM_CBANK
	.align		4
        /*0068*/ 	.byte	0x04, 0x0a
        /*006a*/ 	.short	(.L_24 - .L_23)
	.align		4
.L_23:
        /*006c*/ 	.word	index@(.nv.constant0.triton_poi_fused_tanh_34)
        /*0070*/ 	.short	0x0210
        /*0072*/ 	.short	0x0014


	//----- nvinfo : EIATTR_SW_WAR
	.align		4
.L_24:
        /*0074*/ 	.byte	0x04, 0x36
        /*0076*/ 	.short	(.L_26 - .L_25)
.L_25:
        /*0078*/ 	.word	0x00000008
.L_26:


//--------------------- .nv.callgraph             --------------------------
	.section	.nv.callgraph,"",@"SHT_CUDA_CALLGRAPH"
	.align	4
	.sectionentsize	8
	.align		4
        /*0000*/ 	.word	0x00000000
	.align		4
        /*0004*/ 	.word	0xffffffff
	.align		4
        /*0008*/ 	.word	0x00000000
	.align		4
        /*000c*/ 	.word	0xfffffffe
	.align		4
        /*0010*/ 	.word	0x00000000
	.align		4
        /*0014*/ 	.word	0xfffffffd
	.align		4
        /*0018*/ 	.word	0x00000000
	.align		4
        /*001c*/ 	.word	0xfffffffc


//--------------------- .nv.constant4             --------------------------
	.section	.nv.constant4,"a",@progbits
	.align	8
	.align		8
.nv.constant4:
        /*0000*/ 	.dword	_$_str


//--------------------- .text.triton_poi_fused_tanh_34 --------------------------
	.section	.text.triton_poi_fused_tanh_34,"ax",@progbits
	.align	128
        .global         triton_poi_fused_tanh_34
        .type           triton_poi_fused_tanh_34,@function
        .size           triton_poi_fused_tanh_34,(.L_x_4 - triton_poi_fused_tanh_34)
        .other          triton_poi_fused_tanh_34,@"STO_CUDA_ENTRY STV_DEFAULT"
triton_poi_fused_tanh_34:
.text.triton_poi_fused_tanh_34:
[----:B------:R-:W0:Y:S02]  /*0000*/  LDC R1, c[0x0][0x28] ;  /* 0x00000a00ff017b82 */ /* 0x000e240000000800 */
[----:B------:R-:W1:Y:S01]  /*0010*/  S2R R0, SR_TID.X ;  /* 0x0000000000007919 */ /* 0x000e620000002100 */
[----:B------:R-:W2:Y:S01]  /*0020*/  LDC.64 R2, c[0x0][0x210] ;  /* 0x00008400ff027b82 */ /* 0x000ea20000000a00 */
[----:B------:R-:W-:Y:S01]  /*0030*/  ULDC.64 UR4, c[0x0][0x208] ;  /* 0x0000820000047ab9 */ /* 0x000fe20000000a00 */
[----:B------:R-:W3:Y:S06]  /*0040*/  S2R R7, SR_CTAID.X ;  /* 0x0000000000077919 */ /* 0x000eec0000002500 */
[----:B------:R-:W4:Y:S01]  /*0050*/  LDC.64 R4, c[0x0][0x218] ;  /* 0x00008600ff047b82 */ /* 0x000f220000000a00 */
[----:B-1----:R-:W-:Y:S01]  /*0060*/  LOP3.LUT R0, R0, 0x7f, RZ, 0xc0, !PT ;  /* 0x0000007f00007812 */ /* 0x002fe200078ec0ff */
[----:B----4-:R-:W4:Y:S03]  /*0070*/  LDG.E R5, desc[UR4][R4.64] ;  /* 0x0000000404057981 */ /* 0x010f26000c1e1900 */
[----:B---3--:R-:W-:Y:S01]  /*0080*/  LEA R7, R7, R0, 0x7 ;  /* 0x0000000007077211 */ /* 0x008fe200078e38ff */
[----:B------:R-:W-:-:S03]  /*0090*/  HFMA2.MMA R0, -RZ, RZ, 0, 0 ;  /* 0x00000000ff007435 */ /* 0x000fc600000001ff */
[C---:B------:R-:W-:Y:S01]  /*00a0*/  ISETP.GE.AND P0, PT, R7.reuse, 0x400, PT ;  /* 0x000004000700780c */ /* 0x040fe20003f06270 */
[----:B--2---:R-:W-:-:S12]  /*00b0*/  IMAD.WIDE R2, R7, 0x4, R2 ;  /* 0x0000000407027825 */ /* 0x004fd800078e0202 */
[----:B------:R-:W4:Y:S01]  /*00c0*/  @!P0 LDG.E R0, desc[UR4][R2.64] ;  /* 0x0000000402008981 */ /* 0x000f22000c1e1900 */
[----:B------:R-:W-:Y:S01]  /*00d0*/  BSSY B0, `(.L_x_0) ;  /* 0x0000016000007945 */ /* 0x000fe20003800000 */
[----:B----4-:R-:W-:-:S04]  /*00e0*/  FADD R6, R5, R0 ;  /* 0x0000000005067221 */ /* 0x010fc80000000000 */
[----:B------:R-:W-:-:S05]  /*00f0*/  FADD.FTZ R7, |R6|, -RZ ;  /* 0x800000ff06077221 */ /* 0x000fca0000010200 */
[----:B------:R-:W-:-:S13]  /*0100*/  FSETP.GE.AND P1, PT, R7, 0.60000002384185791016, PT ;  /* 0x3f19999a0700780b */ /* 0x000fda0003f26000 */
[----:B------:R-:W-:Y:S05]  /*0110*/  @!P1 BRA `(.L_x_1) ;  /* 0x0000000000289947 */ /* 0x000fea0003800000 */
[C---:B------:R-:W-:Y:S01]  /*0120*/  FMUL R0, R7.reuse, 2.8853900432586669922 ;  /* 0x4038aa3b07007820 */ /* 0x040fe20000400000 */
[----:B------:R-:W-:Y:S02]  /*0130*/  MOV R5, 0x3f800000 ;  /* 0x3f80000000057802 */ /* 0x000fe40000000f00 */
[----:B------:R-:W-:-:S03]  /*0140*/  FSETP.GE.AND P1, PT, R7, 9.010913848876953125, PT ;  /* 0x41102cb40700780b */ /* 0x000fc60003f26000 */
[----:B------:R-:W1:Y:S02]  /*0150*/  MUFU.EX2 R0, R0 ;  /* 0x0000000000007308 */ /* 0x000e640000000800 */
[----:B-1----:R-:W-:-:S06]  /*0160*/  FADD R4, R0, 1 ;  /* 0x3f80000000047421 */ /* 0x002fcc0000000000 */
[----:B------:R-:W1:Y:S02]  /*0170*/  MUFU.RCP R4, R4 ;  /* 0x0000000400047308 */ /* 0x000e640000001000 */
[----:B-1----:R-:W-:-:S05]  /*0180*/  FFMA.FTZ R5, R4, -2, R5 ;  /* 0xc000000004057823 */ /* 0x002fca0000010005 */
[----:B------:R-:W-:-:S04]  /*0190*/  FSEL R5, R5, 1, !P1 ;  /* 0x3f80000005057808 */ /* 0x000fc80004800000 */
[----:B------:R-:W-:Y:S01]  /*01a0*/  LOP3.LUT R5, R5, 0x80000000, R6, 0xf8, !PT ;  /* 0x8000000005057812 */ /* 0x000fe200078ef806 */
[----:B------:R-:W-:Y:S06]  /*01b0*/  BRA `(.L_x_2) ;  /* 0x00000000001c7947 */ /* 0x000fec0003800000 */
.L_x_1:
[----:B------:R-:W-:Y:S01]  /*01c0*/  MOV R0, 0x3c80f082 ;  /* 0x3c80f08200007802 */ /* 0x000fe20000000f00 */
[----:B------:R-:W-:-:S04]  /*01d0*/  FMUL R5, R6, R6 ;  /* 0x0000000606057220 */ /* 0x000fc80000400000 */
[----:B------:R-:W-:-:S04]  /*01e0*/  FFMA.FTZ R0, R5, R0, -0.052303962409496307373 ;  /* 0xbd563cae05007423 */ /* 0x000fc80000010000 */
[----:B------:R-:W-:-:S04]  /*01f0*/  FFMA.FTZ R0, R5, R0, 0.1331529766321182251 ;  /* 0x3e08594105007423 */ /* 0x000fc80000010000 */
[----:B------:R-:W-:-:S04]  /*0200*/  FFMA.FTZ R0, R5, R0, -0.33332768082618713379 ;  /* 0xbeaaa9ed05007423 */ /* 0x000fc80000010000 */
[----:B------:R-:W-:-:S04]  /*0210*/  FFMA.FTZ R0, R5, R0, RZ ;  /* 0x0000000005007223 */ /* 0x000fc800000100ff */
[----:B------:R-:W-:-:S07]  /*0220*/  FFMA.FTZ R5, R6, R0, R6 ;  /* 0x0000000006057223 */ /* 0x000fce0000010006 */
.L_x_2:
[----:B------:R-:W-:Y:S05]  /*0230*/  BSYNC B0 ;  /* 0x0000000000007941 */ /* 0x000fea0003800000 */
.L_x_0:
[----:B------:R-:W-:Y:S05]  /*0240*/  @P0 EXIT ;  /* 0x000000000000094d */ /* 0x000fea0003800000 */
[----:B------:R-:W-:Y:S01]  /*0250*/  STG.E desc[UR4][R2.64], R5 ;  /* 0x0000000502007986 */ /* 0x000fe2000c101904 */
[----:B------:R-:W-:Y:S05]  /*0260*/  EXIT ;  /* 0x000000000000794d */ /* 0x000fea0003800000 */
.L_x_3:
[----:B------:R-:W-:-:S00]  /*0270*/  BRA `(.L_x_3) ;  /* 0xfffffffc00fc7947 */ /* 0x000fc0000383ffff */
[----:B------:R-:W-:-:S00]  /*0280*/  NOP ;  /* 0x0000000000007918 */ /* 0x000fc00000000000 */
[----:B------:R-:W-:-:S00]  /*0290*/  NOP ;  /* 0x0000000000007918 */ /* 0x000fc00000000000 */
[----:B------:R-:W-:-:S00]  /*02a0*/  NOP ;  /* 0x0000000000007918 */ /* 0x000fc00000000000 */
[----:B------:R-:W-:-:S00]  /*02b0*/  NOP ;  /* 0x0000000000007918 */ /* 0x000fc00000000000 */
[----:B------:R-:W-:-:S00]  /*02c0*/  NOP ;  /* 0x0000000000007918 */ /* 0x000fc00000000000 */
[----:B------:R-:W-:-:S00]  /*02d0*/  NOP ;  /* 0x0000000000007918 */ /* 0x000fc00000000000 */
[----:B------:R-:W-:-:S00]  /*02e0*/  NOP ;  /* 0x0000000000007918 */ /* 0x000fc00000000000 */
[----:B------:R-:W-:-:S00]  /*02f0*/  NOP ;  /* 0x0000000000007918 */ /* 0x000fc00000000000 */
.L_x_4:


//--------------------- .nv.global.init           --------------------------
	.section	.nv.global.init,"aw",@progbits
.nv.global.init:
	.type		_$_str,@object
	.size		_$_str,(.L_0 - _$_str)
_$_str:
        /*0000*/ 	.byte	0x5f, 0x5f, 0x43, 0x55, 0x44, 0x41, 0x5f, 0x46, 0x54, 0x5a, 0x00
.L_0:


//--------------------- .nv.constant0.triton_poi_fused_tanh_34 --------------------------
	.section	.nv.constant0.triton_poi_fused_tanh_34,"a",@progbits
	.sectionflags	@""
	.align	4
.nv.constant0.triton_poi_fused_tanh_34:
	.zero		548
